	.headerflags	@"EF_CUDA_TEXMODE_UNIFIED EF_CUDA_64BIT_ADDRESS EF_CUDA_ACCELERATORS EF_CUDA_SM90 EF_CUDA_VIRTUAL_SM(EF_CUDA_SM90)"
	.elftype	@"ET_EXEC"


//--------------------- .nv.info                  --------------------------
	.section	.nv.info,"",@"SHT_CUDA_INFO"
	.align	4


	//----- nvinfo : EIATTR_REGCOUNT
	.align		4
        /*0000*/ 	.byte	0x04, 0x2f
        /*0002*/ 	.short	(.L_1 - .L_0)
	.align		4
.L_0:
        /*0004*/ 	.word	index@(triton_poi_fused_mean_54)
        /*0008*/ 	.word	0x00000010


	//----- nvinfo : EIATTR_MIN_STACK_SIZE
	.align		4
.L_1:
        /*000c*/ 	.byte	0x04, 0x12
        /*000e*/ 	.short	(.L_3 - .L_2)
	.align		4
.L_2:
        /*0010*/ 	.word	index@(triton_poi_fused_mean_54)
        /*0014*/ 	.word	0x00000000


	//----- nvinfo : EIATTR_FRAME_SIZE
	.align		4
.L_3:
        /*0018*/ 	.byte	0x04, 0x11
        /*001a*/ 	.short	(.L_5 - .L_4)
	.align		4
.L_4:
        /*001c*/ 	.word	index@(triton_poi_fused_mean_54)
        /*0020*/ 	.word	0x00000000


	//----- nvinfo : EIATTR_MIN_STACK_SIZE
	.align		4
.L_5:
        /*0024*/ 	.byte	0x04, 0x12
        /*0026*/ 	.short	(.L_7 - .L_6)
	.align		4
.L_6:
        /*0028*/ 	.word	index@(triton_poi_fused_mean_54)
        /*002c*/ 	.word	0x00000000
.L_7:


//--------------------- .nv.info.triton_poi_fused_mean_54 --------------------------
	.section	.nv.info.triton_poi_fused_mean_54,"",@"SHT_CUDA_INFO"
	.sectionflags	@""
	.align	4


	//----- nvinfo : EIATTR_CUDA_API_VERSION
	.align		4
        /*0000*/ 	.byte	0x04, 0x37
        /*0002*/ 	.short	(.L_9 - .L_8)
.L_8:
        /*0004*/ 	.word	0x0000007c


	//----- nvinfo : EIATTR_KPARAM_INFO
	.align		4
.L_9:
        /*0008*/ 	.byte	0x04, 0x17
        /*000a*/ 	.short	(.L_11 - .L_10)
.L_10:
        /*000c*/ 	.word	0x00000000
        /*0010*/ 	.short	0x0002
        /*0012*/ 	.short	0x0010
        /*0014*/ 	.byte	0x00, 0xf0, 0x11, 0x00


	//----- nvinfo : EIATTR_KPARAM_INFO
	.align		4
.L_11:
        /*0018*/ 	.byte	0x04, 0x17
        /*001a*/ 	.short	(.L_13 - .L_12)
.L_12:
        /*001c*/ 	.word	0x00000000
        /*0020*/ 	.short	0x0001
        /*0022*/ 	.short	0x0008
        /*0024*/ 	.byte	0x00, 0xf4, 0x21, 0x00


	//----- nvinfo : EIATTR_KPARAM_INFO
	.align		4
.L_13:
        /*0028*/ 	.byte	0x04, 0x17
        /*002a*/ 	.short	(.L_15 - .L_14)
.L_14:
        /*002c*/ 	.word	0x00000000
        /*0030*/ 	.short	0x0000
        /*0032*/ 	.short	0x0000
        /*0034*/ 	.byte	0x00, 0xf4, 0x21, 0x00


	//----- nvinfo : EIATTR_SPARSE_MMA_MASK
	.align		4
.L_15:
        /*0038*/ 	.byte	0x03, 0x50
        /*003a*/ 	.short	0x0000


	//----- nvinfo : EIATTR_MAXREG_COUNT
	.align		4
        /*003c*/ 	.byte	0x03, 0x1b
        /*003e*/ 	.short	0x00ff


	//----- nvinfo : EIATTR_EXIT_INSTR_OFFSETS
	.align		4
        /*0040*/ 	.byte	0x04, 0x1c
        /*0042*/ 	.short	(.L_17 - .L_16)


	//   ....[0]....
.L_16:
        /*0044*/ 	.word	0x000001d0


	//----- nvinfo : EIATTR_REQNTID
	.align		4
.L_17:
        /*0048*/ 	.byte	0x04, 0x10
        /*004a*/ 	.short	(.L_19 - .L_18)
.L_18:
        /*004c*/ 	.word	0x00000080
        /*0050*/ 	.word	0x00000001
        /*0054*/ 	.word	0x00000001


	//----- nvinfo : EIATTR_CBANK_PARAM_SIZE
	.align		4
.L_19:
        /*0058*/ 	.byte	0x03, 0x19
        /*005a*/ 	.short	0x0014


	//----- nvinfo : EIATTR_PARAM_CBANK
	.align		4
        /*005c*/ 	.byte	0x04, 0x0a
        /*005e*/ 	.short	(.L_21 - .L_20)
	.align		4
.L_20:
        /*0060*/ 	.word	index@(.nv.constant0.triton_poi_fused_mean_54)
        /*0064*/ 	.short	0x0210
        /*0066*/ 	.short	0x0014


	//----- nvinfo : EIATTR_SW_WAR
	.align		4
.L_21:
        /*0068*/ 	.byte	0x04, 0x36
        /*006a*/ 	.short	(.L_23 - .L_22)
.L_22:
        /*006c*/ 	.word	0x00000008
.L_23:


//--------------------- .nv.callgraph             --------------------------
	.section	.nv.callgraph,"",@"SHT_CUDA_CALLGRAPH"
	.align	4
	.sectionentsize	8
	.align		4
        /*0000*/ 	.word	0x00000000
	.align		4
        /*0004*/ 	.word	0xffffffff
	.align		4
        /*0008*/ 	.word	0x00000000
	.align		4
        /*000c*/ 	.word	0xfffffffe
	.align		4
        /*0010*/ 	.word	0x00000000
	.align		4
        /*0014*/ 	.word	0xfffffffd
	.align		4
        /*0018*/ 	.word	0x00000000
	.align		4
        /*001c*/ 	.word	0xfffffffc


//--------------------- .text.triton_poi_fused_mean_54 --------------------------
	.section	.text.triton_poi_fused_mean_54,"ax",@progbits
	.align	128
        .global         triton_poi_fused_mean_54
        .type           triton_poi_fused_mean_54,@function
        .size           triton_poi_fused_mean_54,(.L_x_1 - triton_poi_fused_mean_54)
        .other          triton_poi_fused_mean_54,@"STO_CUDA_ENTRY STV_DEFAULT"
triton_poi_fused_mean_54:
.text.triton_poi_fused_mean_54:
[----:B------:R-:W-:Y:S01]  /*0000*/  LDC R1, c[0x0][0x28] ;  /* 0x00000a00ff017b82 */ /* 0x000fe20000000800 */
[----:B------:R-:W1:Y:S07]  /*0010*/  S2R R0, SR_TID.X ;  /* 0x0000000000007919 */ /* 0x000e6e0000002100 */
[----:B------:R-:W2:Y:S01]  /*0020*/  LDC.64 R4, c[0x0][0x210] ;  /* 0x00008400ff047b82 */ /* 0x000ea20000000a00 */
[----:B------:R-:W-:Y:S01]  /*0030*/  ULDC.64 UR4, c[0x0][0x208] ;  /* 0x0000820000047ab9 */ /* 0x000fe20000000a00 */
[----:B------:R-:W3:Y:S01]  /*0040*/  S2R R7, SR_CTAID.X ;  /* 0x0000000000077919 */ /* 0x000ee20000002500 */
[----:B-1----:R-:W-:-:S04]  /*0050*/  SHF.L.U32 R0, R0, 0x1, RZ ;  /* 0x0000000100007819 */ /* 0x002fc800000006ff */
[----:B------:R-:W-:-:S04]  /*0060*/  LOP3.LUT R0, R0, 0xfe, RZ, 0xc0, !PT ;  /* 0x000000fe00007812 */ /* 0x000fc800078ec0ff */
[----:B---3--:R-:W-:-:S04]  /*0070*/  LEA R7, R7, R0, 0x8 ;  /* 0x0000000007077211 */ /* 0x008fc800078e40ff */
[----:B------:R-:W-:-:S05]  /*0080*/  SHF.L.U32 R3, R7, 0x2, RZ ;  /* 0x0000000207037819 */ /* 0x000fca00000006ff */
[----:B--2---:R-:W-:Y:S02]  /*0090*/  IMAD.WIDE R4, R3, 0x4, R4 ;  /* 0x0000000403047825 */ /* 0x004fe400078e0204 */
[----:B------:R-:W1:Y:S03]  /*00a0*/  LDC.64 R2, c[0x0][0x218] ;  /* 0x00008600ff027b82 */ /* 0x000e660000000a00 */
[----:B------:R-:W2:Y:S04]  /*00b0*/  LDG.E.EL R0, desc[UR4][R4.64] ;  /* 0x0000000404007981 */ /* 0x000ea8000c2e1900 */
[----:B------:R-:W2:Y:S04]  /*00c0*/  LDG.E.EL R9, desc[UR4][R4.64+0x4] ;  /* 0x0000040404097981 */ /* 0x000ea8000c2e1900 */
[----:B------:R-:W3:Y:S04]  /*00d0*/  LDG.E.EL R6, desc[UR4][R4.64+0x10] ;  /* 0x0000100404067981 */ /* 0x000ee8000c2e1900 */
[----:B------:R-:W3:Y:S04]  /*00e0*/  LDG.E.EL R11, desc[UR4][R4.64+0x14] ;  /* 0x00001404040b7981 */ /* 0x000ee8000c2e1900 */
[----:B------:R-:W4:Y:S04]  /*00f0*/  LDG.E.EL R8, desc[UR4][R4.64+0x8] ;  /* 0x0000080404087981 */ /* 0x000f28000c2e1900 */
[----:B------:R-:W5:Y:S04]  /*0100*/  LDG.E.EL R10, desc[UR4][R4.64+0x18] ;  /* 0x00001804040a7981 */ /* 0x000f68000c2e1900 */
[----:B------:R-:W5:Y:S04]  /*0110*/  LDG.E.EL R12, desc[UR4][R4.64+0xc] ;  /* 0x00000c04040c7981 */ /* 0x000f68000c2e1900 */
[----:B------:R-:W5:Y:S01]  /*0120*/  LDG.E.EL R13, desc[UR4][R4.64+0x1c] ;  /* 0x00001c04040d7981 */ /* 0x000f62000c2e1900 */
[----:B-1----:R-:W-:-:S04]  /*0130*/  IMAD.WIDE R2, R7, 0x4, R2 ;  /* 0x0000000407027825 */ /* 0x002fc800078e0202 */
[----:B--2---:R-:W-:Y:S01]  /*0140*/  FADD R9, R0, R9 ;  /* 0x0000000900097221 */ /* 0x004fe20000000000 */
[----:B---3--:R-:W-:-:S03]  /*0150*/  FADD R11, R6, R11 ;  /* 0x0000000b060b7221 */ /* 0x008fc60000000000 */
[----:B----4-:R-:W-:Y:S01]  /*0160*/  FADD R9, R8, R9 ;  /* 0x0000000908097221 */ /* 0x010fe20000000000 */
[----:B-----5:R-:W-:-:S03]  /*0170*/  FADD R10, R10, R11 ;  /* 0x0000000b0a0a7221 */ /* 0x020fc60000000000 */
[----:B------:R-:W-:Y:S01]  /*0180*/  FADD R9, R12, R9 ;  /* 0x000000090c097221 */ /* 0x000fe20000000000 */
[----:B------:R-:W-:-:S03]  /*0190*/  FADD R10, R13, R10 ;  /* 0x0000000a0d0a7221 */ /* 0x000fc60000000000 */
[----:B------:R-:W-:Y:S01]  /*01a0*/  FMUL R6, R9, 0.25 ;  /* 0x3e80000009067820 */ /* 0x000fe20000400000 */
[----:B------:R-:W-:-:S05]  /*01b0*/  FMUL R7, R10, 0.25 ;  /* 0x3e8000000a077820 */ /* 0x000fca0000400000 */
[----:B------:R-:W-:Y:S01]  /*01c0*/  STG.E.64 desc[UR4][R2.64], R6 ;  /* 0x0000000602007986 */ /* 0x000fe2000c101b04 */
[----:B------:R-:W-:Y:S05]  /*01d0*/  EXIT ;  /* 0x000000000000794d */ /* 0x000fea0003800000 */
.L_x_0:
[----:B------:R-:W-:-:S00]  /*01e0*/  BRA `(.L_x_0) ;  /* 0xfffffffc00fc7947 */ /* 0x000fc0000383ffff */
[----:B------:R-:W-:-:S00]  /*01f0*/  NOP ;  /* 0x0000000000007918 */ /* 0x000fc00000000000 */
        /* <DEDUP_REMOVED lines=8> */
.L_x_1:


//--------------------- .nv.constant0.triton_poi_fused_mean_54 --------------------------
	.section	.nv.constant0.triton_poi_fused_mean_54,"a",@progbits
	.sectionflags	@""
	.align	4
.nv.constant0.triton_poi_fused_mean_54:
	.zero		548
